	.headerflags	@"EF_CUDA_TEXMODE_UNIFIED EF_CUDA_64BIT_ADDRESS EF_CUDA_ACCELERATORS EF_CUDA_SM90 EF_CUDA_VIRTUAL_SM(EF_CUDA_SM90)"
	.elftype	@"ET_EXEC"


//--------------------- .nv.info                  --------------------------
	.section	.nv.info,"",@"SHT_CUDA_INFO"
	.align	4


	//----- nvinfo : EIATTR_REGCOUNT
	.align		4
        /*0000*/ 	.byte	0x04, 0x2f
        /*0002*/ 	.short	(.L_3 - .L_2)
	.align		4
.L_2:
        /*0004*/ 	.word	index@(triton_red_fused_add_div_sqrt_sub_var_mean_53)
        /*0008*/ 	.word	0x00000020


	//----- nvinfo : EIATTR_MIN_STACK_SIZE
	.align		4
.L_3:
        /*000c*/ 	.byte	0x04, 0x12
        /*000e*/ 	.short	(.L_5 - .L_4)
	.align		4
.L_4:
        /*0010*/ 	.word	index@(triton_red_fused_add_div_sqrt_sub_var_mean_53)
        /*0014*/ 	.word	0x00000000


	//----- nvinfo : EIATTR_FRAME_SIZE
	.align		4
.L_5:
        /*0018*/ 	.byte	0x04, 0x11
        /*001a*/ 	.short	(.L_7 - .L_6)
	.align		4
.L_6:
        /*001c*/ 	.word	index@(triton_red_fused_add_div_sqrt_sub_var_mean_53)
        /*0020*/ 	.word	0x00000000


	//----- nvinfo : EIATTR_MIN_STACK_SIZE
	.align		4
.L_7:
        /*0024*/ 	.byte	0x04, 0x12
        /*0026*/ 	.short	(.L_9 - .L_8)
	.align		4
.L_8:
        /*0028*/ 	.word	index@(triton_red_fused_add_div_sqrt_sub_var_mean_53)
        /*002c*/ 	.word	0x00000000
.L_9:


//--------------------- .nv.info.triton_red_fused_add_div_sqrt_sub_var_mean_53 --------------------------
	.section	.nv.info.triton_red_fused_add_div_sqrt_sub_var_mean_53,"",@"SHT_CUDA_INFO"
	.sectionflags	@""
	.align	4


	//----- nvinfo : EIATTR_CUDA_API_VERSION
	.align		4
        /*0000*/ 	.byte	0x04, 0x37
        /*0002*/ 	.short	(.L_11 - .L_10)
.L_10:
        /*0004*/ 	.word	0x0000007c


	//----- nvinfo : EIATTR_KPARAM_INFO
	.align		4
.L_11:
        /*0008*/ 	.byte	0x04, 0x17
        /*000a*/ 	.short	(.L_13 - .L_12)
.L_12:
        /*000c*/ 	.word	0x00000000
        /*0010*/ 	.short	0x0004
        /*0012*/ 	.short	0x001c
        /*0014*/ 	.byte	0x00, 0xf0, 0x11, 0x00


	//----- nvinfo : EIATTR_KPARAM_INFO
	.align		4
.L_13:
        /*0018*/ 	.byte	0x04, 0x17
        /*001a*/ 	.short	(.L_15 - .L_14)
.L_14:
        /*001c*/ 	.word	0x00000000
        /*0020*/ 	.short	0x0003
        /*0022*/ 	.short	0x0018
        /*0024*/ 	.byte	0x00, 0xf0, 0x11, 0x00


	//----- nvinfo : EIATTR_KPARAM_INFO
	.align		4
.L_15:
        /*0028*/ 	.byte	0x04, 0x17
        /*002a*/ 	.short	(.L_17 - .L_16)
.L_16:
        /*002c*/ 	.word	0x00000000
        /*0030*/ 	.short	0x0002
        /*0032*/ 	.short	0x0010
        /*0034*/ 	.byte	0x00, 0xf4, 0x21, 0x00


	//----- nvinfo : EIATTR_KPARAM_INFO
	.align		4
.L_17:
        /*0038*/ 	.byte	0x04, 0x17
        /*003a*/ 	.short	(.L_19 - .L_18)
.L_18:
        /*003c*/ 	.word	0x00000000
        /*0040*/ 	.short	0x0001
        /*0042*/ 	.short	0x0008
        /*0044*/ 	.byte	0x00, 0xf4, 0x21, 0x00


	//----- nvinfo : EIATTR_KPARAM_INFO
	.align		4
.L_19:
        /*0048*/ 	.byte	0x04, 0x17
        /*004a*/ 	.short	(.L_21 - .L_20)
.L_20:
        /*004c*/ 	.word	0x00000000
        /*0050*/ 	.short	0x0000
        /*0052*/ 	.short	0x0000
        /*0054*/ 	.byte	0x00, 0xf4, 0x21, 0x00


	//----- nvinfo : EIATTR_SPARSE_MMA_MASK
	.align		4
.L_21:
        /*0058*/ 	.byte	0x03, 0x50
        /*005a*/ 	.short	0x0000


	//----- nvinfo : EIATTR_MAXREG_COUNT
	.align		4
        /*005c*/ 	.byte	0x03, 0x1b
        /*005e*/ 	.short	0x0080


	//----- nvinfo : EIATTR_COOP_GROUP_MASK_REGIDS
	.align		4
        /*0060*/ 	.byte	0x04, 0x29
        /*0062*/ 	.short	(.L_23 - .L_22)


	//   ....[0]....
.L_22:
        /*0064*/ 	.word	0xffffffff


	//   ....[1]....
        /*0068*/ 	.word	0xffffffff


	//   ....[2]....
        /*006c*/ 	.word	0xffffffff


	//   ....[3]....
        /*0070*/ 	.word	0xffffffff


	//   ....[4]....
        /*0074*/ 	.word	0xffffffff


	//   ....[5]....
        /*0078*/ 	.word	0xffffffff


	//   ....[6]....
        /*007c*/ 	.word	0xffffffff


	//   ....[7]....
        /*0080*/ 	.word	0xffffffff


	//   ....[8]....
        /*0084*/ 	.word	0xffffffff


	//   ....[9]....
        /*0088*/ 	.word	0xffffffff


	//   ....[10]....
        /*008c*/ 	.word	0xffffffff


	//   ....[11]....
        /*0090*/ 	.word	0xffffffff


	//   ....[12]....
        /*0094*/ 	.word	0xffffffff


	//   ....[13]....
        /*0098*/ 	.word	0xffffffff


	//   ....[14]....
        /*009c*/ 	.word	0xffffffff


	//   ....[15]....
        /*00a0*/ 	.word	0xffffffff


	//   ....[16]....
        /*00a4*/ 	.word	0xffffffff


	//   ....[17]....
        /*00a8*/ 	.word	0xffffffff


	//   ....[18]....
        /*00ac*/ 	.word	0xffffffff


	//   ....[19]....
        /*00b0*/ 	.word	0xffffffff


	//   ....[20]....
        /*00b4*/ 	.word	0xffffffff


	//   ....[21]....
        /*00b8*/ 	.word	0xffffffff


	//----- nvinfo : EIATTR_COOP_GROUP_INSTR_OFFSETS
	.align		4
.L_23:
        /*00bc*/ 	.byte	0x04, 0x28
        /*00be*/ 	.short	(.L_25 - .L_24)


	//   ....[0]....
.L_24:
        /*00c0*/ 	.word	0x00000ab0


	//   ....[1]....
        /*00c4*/ 	.word	0x00000af0


	//   ....[2]....
        /*00c8*/ 	.word	0x00000c30


	//   ....[3]....
        /*00cc*/ 	.word	0x00000c90


	//   ....[4]....
        /*00d0*/ 	.word	0x00000d90


	//   ....[5]....
        /*00d4*/ 	.word	0x00000dd0


	//   ....[6]....
        /*00d8*/ 	.word	0x00000ea0


	//   ....[7]....
        /*00dc*/ 	.word	0x00000ef0


	//   ....[8]....
        /*00e0*/ 	.word	0x00000fd0


	//   ....[9]....
        /*00e4*/ 	.word	0x00001020


	//   ....[10]....
        /*00e8*/ 	.word	0x00001150


	//   ....[11]....
        /*00ec*/ 	.word	0x00001160


	//   ....[12]....
        /*00f0*/ 	.word	0x00001170


	//   ....[13]....
        /*00f4*/ 	.word	0x000011b0


	//   ....[14]....
        /*00f8*/ 	.word	0x000012b0


	//   ....[15]....
        /*00fc*/ 	.word	0x00001330


	//   ....[16]....
        /*0100*/ 	.word	0x00001370


	//   ....[17]....
        /*0104*/ 	.word	0x00001430


	//   ....[18]....
        /*0108*/ 	.word	0x00001470


	//   ....[19]....
        /*010c*/ 	.word	0x000014c0


	//   ....[20]....
        /*0110*/ 	.word	0x00001590


	//   ....[21]....
        /*0114*/ 	.word	0x000015e0


	//----- nvinfo : EIATTR_EXIT_INSTR_OFFSETS
	.align		4
.L_25:
        /*0118*/ 	.byte	0x04, 0x1c
        /*011a*/ 	.short	(.L_27 - .L_26)


	//   ....[0]....
.L_26:
        /*011c*/ 	.word	0x00001e30


	//   ....[1]....
        /*0120*/ 	.word	0x00001e50


	//----- nvinfo : EIATTR_REQNTID
	.align		4
.L_27:
        /*0124*/ 	.byte	0x04, 0x10
        /*0126*/ 	.short	(.L_29 - .L_28)
.L_28:
        /*0128*/ 	.word	0x00000200
        /*012c*/ 	.word	0x00000001
        /*0130*/ 	.word	0x00000001


	//----- nvinfo : EIATTR_CBANK_PARAM_SIZE
	.align		4
.L_29:
        /*0134*/ 	.byte	0x03, 0x19
        /*0136*/ 	.short	0x0020


	//----- nvinfo : EIATTR_PARAM_CBANK
	.align		4
        /*0138*/ 	.byte	0x04, 0x0a
        /*013a*/ 	.short	(.L_31 - .L_30)
	.align		4
.L_30:
        /*013c*/ 	.word	index@(.nv.constant0.triton_red_fused_add_div_sqrt_sub_var_mean_53)
        /*0140*/ 	.short	0x0210
        /*0142*/ 	.short	0x0020


	//----- nvinfo : EIATTR_SW_WAR
	.align		4
.L_31:
        /*0144*/ 	.byte	0x04, 0x36
        /*0146*/ 	.short	(.L_33 - .L_32)
.L_32:
        /*0148*/ 	.word	0x00000008
.L_33:


//--------------------- .nv.callgraph             --------------------------
	.section	.nv.callgraph,"",@"SHT_CUDA_CALLGRAPH"
	.align	4
	.sectionentsize	8
	.align		4
        /*0000*/ 	.word	0x00000000
	.align		4
        /*0004*/ 	.word	0xffffffff
	.align		4
        /*0008*/ 	.word	0x00000000
	.align		4
        /*000c*/ 	.word	0xfffffffe
	.align		4
        /*0010*/ 	.word	0x00000000
	.align		4
        /*0014*/ 	.word	0xfffffffd
	.align		4
        /*0018*/ 	.word	0x00000000
	.align		4
        /*001c*/ 	.word	0xfffffffc


//--------------------- .nv.constant4             --------------------------
	.section	.nv.constant4,"a",@progbits
	.align	8
	.align		8
.nv.constant4:
        /*0000*/ 	.dword	_$_str
	.align		8
        /*0008*/ 	.dword	_$_str_$_2


//--------------------- .text.triton_red_fused_add_div_sqrt_sub_var_mean_53 --------------------------
	.section	.text.triton_red_fused_add_div_sqrt_sub_var_mean_53,"ax",@progbits
	.sectionflags	@"SHF_BARRIERS=1"
	.align	128
        .global         triton_red_fused_add_div_sqrt_sub_var_mean_53
        .type           triton_red_fused_add_div_sqrt_sub_var_mean_53,@function
        .size           triton_red_fused_add_div_sqrt_sub_var_mean_53,(.L_x_4 - triton_red_fused_add_div_sqrt_sub_var_mean_53)
        .other          triton_red_fused_add_div_sqrt_sub_var_mean_53,@"STO_CUDA_ENTRY STV_DEFAULT"
triton_red_fused_add_div_sqrt_sub_var_mean_53:
.text.triton_red_fused_add_div_sqrt_sub_var_mean_53:
[----:B------:R-:W0:Y:S02]  /*0000*/  LDC R1, c[0x0][0x28] ;  /* 0x00000a00ff017b82 */ /* 0x000e240000000800 */
[----:B------:R-:W1:Y:S01]  /*0010*/  S2R R26, SR_TID.X ;  /* 0x00000000001a7919 */ /* 0x000e620000002100 */
[----:B------:R-:W2:Y:S01]  /*0020*/  LDC.64 R2, c[0x0][0x218] ;  /* 0x00008600ff027b82 */ /* 0x000ea20000000a00 */
[----:B------:R-:W-:Y:S02]  /*0030*/  CS2R R8, SRZ ;  /* 0x0000000000087805 */ /* 0x000fe4000001ff00 */
[----:B------:R-:W-:Y:S01]  /*0040*/  CS2R R10, SRZ ;  /* 0x00000000000a7805 */ /* 0x000fe2000001ff00 */
[----:B------:R-:W3:Y:S01]  /*0050*/  S2R R21, SR_CTAID.X ;  /* 0x0000000000157919 */ /* 0x000ee20000002500 */
[----:B------:R-:W-:Y:S01]  /*0060*/  ULDC.64 UR6, c[0x0][0x208] ;  /* 0x0000820000067ab9 */ /* 0x000fe20000000a00 */
[----:B------:R-:W-:Y:S02]  /*0070*/  CS2R R12, SRZ ;  /* 0x00000000000c7805 */ /* 0x000fe4000001ff00 */
[----:B------:R-:W-:Y:S02]  /*0080*/  CS2R R14, SRZ ;  /* 0x00000000000e7805 */ /* 0x000fe4000001ff00 */
[----:B-1----:R-:W-:-:S04]  /*0090*/  SHF.L.U32 R23, R26, 0x2, RZ ;  /* 0x000000021a177819 */ /* 0x002fc800000006ff */
[----:B------:R-:W-:Y:S02]  /*00a0*/  LOP3.LUT R20, R23, 0x7fc, RZ, 0xc0, !PT ;  /* 0x000007fc17147812 */ /* 0x000fe400078ec0ff */
[C---:B---3--:R-:W-:Y:S02]  /*00b0*/  ISETP.GE.AND P1, PT, R21.reuse, 0x800, PT ;  /* 0x000008001500780c */ /* 0x048fe40003f26270 */
[----:B------:R-:W-:-:S05]  /*00c0*/  LEA R20, R21, R20, 0xd ;  /* 0x0000001415147211 */ /* 0x000fca00078e68ff */
[----:B--2---:R-:W-:-:S06]  /*00d0*/  IMAD.WIDE R2, R20, 0x4, R2 ;  /* 0x0000000414027825 */ /* 0x004fcc00078e0202 */
[----:B------:R-:W2:Y:S04]  /*00e0*/  @!P1 LDG.E.EL.128 R8, desc[UR6][R2.64] ;  /* 0x0000000602089981 */ /* 0x000ea8000c2e1d00 */
[----:B------:R-:W3:Y:S01]  /*00f0*/  @!P1 LDG.E.EL.128 R12, desc[UR6][R2.64+0x2000] ;  /* 0x00200006020c9981 */ /* 0x000ee2000c2e1d00 */
[----:B------:R-:W-:Y:S02]  /*0100*/  CS2R R4, SRZ ;  /* 0x0000000000047805 */ /* 0x000fe4000001ff00 */
[----:B------:R-:W-:-:S06]  /*0110*/  CS2R R6, SRZ ;  /* 0x0000000000067805 */ /* 0x000fcc000001ff00 */
[----:B------:R-:W4:Y:S01]  /*0120*/  @!P1 LDG.E.EL.128 R4, desc[UR6][R2.64+0x4000] ;  /* 0x0040000602049981 */ /* 0x000f22000c2e1d00 */
[----:B------:R-:W-:-:S10]  /*0130*/  HFMA2.MMA R17, -RZ, RZ, 2, 0 ;  /* 0x40000000ff117435 */ /* 0x000fd400000001ff */
[----:B------:R-:W-:-:S04]  /*0140*/  FSEL R17, R17, 1, !P1 ;  /* 0x3f80000011117808 */ /* 0x000fc80004800000 */
[----:B------:R-:W1:Y:S01]  /*0150*/  MUFU.RCP R27, R17 ;  /* 0x00000011001b7308 */ /* 0x000e620000001000 */
[----:B--2---:R-:W-:Y:S01]  /*0160*/  SEL R0, R11, RZ, !P1 ;  /* 0x000000ff0b007207 */ /* 0x004fe20004800000 */
[----:B------:R-:W-:Y:S01]  /*0170*/  FADD R11, R17, 1 ;  /* 0x3f800000110b7421 */ /* 0x000fe20000000000 */
[----:B------:R-:W-:Y:S02]  /*0180*/  SEL R10, R10, RZ, !P1 ;  /* 0x000000ff0a0a7207 */ /* 0x000fe40004800000 */
[----:B---3--:R-:W-:Y:S02]  /*0190*/  SEL R18, R15, RZ, !P1 ;  /* 0x000000ff0f127207 */ /* 0x008fe40004800000 */
[----:B------:R-:W-:Y:S02]  /*01a0*/  FSEL R19, R0, RZ, !P1 ;  /* 0x000000ff00137208 */ /* 0x000fe40004800000 */
[----:B------:R-:W-:Y:S02]  /*01b0*/  FSEL R15, R11, 1, !P1 ;  /* 0x3f8000000b0f7808 */ /* 0x000fe40004800000 */
[----:B------:R-:W-:Y:S01]  /*01c0*/  SEL R14, R14, RZ, !P1 ;  /* 0x000000ff0e0e7207 */ /* 0x000fe20004800000 */
[----:B------:R-:W-:Y:S01]  /*01d0*/  FADD R0, -R19, R18 ;  /* 0x0000001213007221 */ /* 0x000fe20000000100 */
[----:B----4-:R-:W-:-:S02]  /*01e0*/  SEL R16, R7, RZ, !P1 ;  /* 0x000000ff07107207 */ /* 0x010fc40004800000 */
[----:B------:R-:W2:Y:S01]  /*01f0*/  MUFU.RCP R15, R15 ;  /* 0x0000000f000f7308 */ /* 0x000ea20000001000 */
[----:B-1----:R-:W-:Y:S01]  /*0200*/  FFMA R19, R0, R27, R19 ;  /* 0x0000001b00137223 */ /* 0x002fe20000000013 */
[----:B------:R-:W-:Y:S02]  /*0210*/  SEL R13, R13, RZ, !P1 ;  /* 0x000000ff0d0d7207 */ /* 0x000fe40004800000 */
[----:B------:R-:W-:Y:S01]  /*0220*/  SEL R6, R6, RZ, !P1 ;  /* 0x000000ff06067207 */ /* 0x000fe20004800000 */
[----:B------:R-:W-:Y:S01]  /*0230*/  FADD R7, R18, -R19 ;  /* 0x8000001312077221 */ /* 0x000fe20000000000 */
[----:B------:R-:W-:Y:S02]  /*0240*/  FSEL R18, R19, RZ, !P1 ;  /* 0x000000ff13127208 */ /* 0x000fe40004800000 */
[----:B------:R-:W-:Y:S01]  /*0250*/  FSEL R19, R10, RZ, !P1 ;  /* 0x000000ff0a137208 */ /* 0x000fe20004800000 */
[----:B------:R-:W-:Y:S02]  /*0260*/  FFMA R0, R0, R7, RZ ;  /* 0x0000000700007223 */ /* 0x000fe400000000ff */
[----:B------:R-:W-:-:S04]  /*0270*/  FADD R17, -R18, R16 ;  /* 0x0000001012117221 */ /* 0x000fc80000000100 */
[----:B--2---:R-:W-:-:S04]  /*0280*/  FFMA R7, R17, R15, R18 ;  /* 0x0000000f11077223 */ /* 0x004fc80000000012 */
[----:B------:R-:W-:Y:S01]  /*0290*/  FADD R10, R16, -R7 ;  /* 0x80000007100a7221 */ /* 0x000fe20000000000 */
[----:B------:R-:W-:-:S03]  /*02a0*/  SEL R16, R9, RZ, !P1 ;  /* 0x000000ff09107207 */ /* 0x000fc60004800000 */
[----:B------:R-:W-:Y:S01]  /*02b0*/  FFMA R10, R17, R10, R0 ;  /* 0x0000000a110a7223 */ /* 0x000fe20000000000 */
[----:B------:R-:W-:-:S04]  /*02c0*/  FADD R0, -R19, R14 ;  /* 0x0000000e13007221 */ /* 0x000fc80000000100 */
[----:B------:R-:W-:Y:S01]  /*02d0*/  FFMA R9, R0, R27, R19 ;  /* 0x0000001b00097223 */ /* 0x000fe20000000013 */
[----:B------:R-:W-:Y:S02]  /*02e0*/  FSEL R19, R16, RZ, !P1 ;  /* 0x000000ff10137208 */ /* 0x000fe40004800000 */
[----:B------:R-:W-:Y:S01]  /*02f0*/  SEL R16, R5, RZ, !P1 ;  /* 0x000000ff05107207 */ /* 0x000fe20004800000 */
[----:B------:R-:W-:Y:S01]  /*0300*/  FADD R17, R14, -R9 ;  /* 0x800000090e117221 */ /* 0x000fe20000000000 */
[----:B------:R-:W-:-:S03]  /*0310*/  FSEL R28, R9, RZ, !P1 ;  /* 0x000000ff091c7208 */ /* 0x000fc60004800000 */
[----:B------:R-:W-:Y:S01]  /*0320*/  FFMA R14, R0, R17, RZ ;  /* 0x00000011000e7223 */ /* 0x000fe200000000ff */
[----:B------:R-:W-:Y:S01]  /*0330*/  FADD R0, -R19, R13 ;  /* 0x0000000d13007221 */ /* 0x000fe20000000100 */
[----:B------:R-:W-:-:S03]  /*0340*/  FADD R17, -R28, R6 ;  /* 0x000000061c117221 */ /* 0x000fc60000000100 */
[----:B------:R-:W-:-:S04]  /*0350*/  FFMA R18, R0, R27, R19 ;  /* 0x0000001b00127223 */ /* 0x000fc80000000013 */
[----:B------:R-:W-:Y:S01]  /*0360*/  FADD R5, R13, -R18 ;  /* 0x800000120d057221 */ /* 0x000fe20000000000 */
[----:B------:R-:W-:Y:S01]  /*0370*/  FSEL R9, R18, RZ, !P1 ;  /* 0x000000ff12097208 */ /* 0x000fe20004800000 */
[----:B------:R-:W-:Y:S01]  /*0380*/  FFMA R13, R17, R15, R28 ;  /* 0x0000000f110d7223 */ /* 0x000fe2000000001c */
[----:B------:R-:W-:Y:S01]  /*0390*/  CS2R R18, SRZ ;  /* 0x0000000000127805 */ /* 0x000fe2000001ff00 */
[----:B------:R-:W-:Y:S02]  /*03a0*/  FFMA R5, R0, R5, RZ ;  /* 0x0000000500057223 */ /* 0x000fe400000000ff */
[----:B------:R-:W-:Y:S01]  /*03b0*/  FADD R0, -R9, R16 ;  /* 0x0000001009007221 */ /* 0x000fe20000000100 */
[----:B------:R-:W-:-:S03]  /*03c0*/  FADD R6, R6, -R13 ;  /* 0x8000000d06067221 */ /* 0x000fc60000000000 */
[----:B------:R-:W-:Y:S01]  /*03d0*/  FFMA R9, R0, R15, R9 ;  /* 0x0000000f00097223 */ /* 0x000fe20000000009 */
[----:B------:R-:W-:-:S03]  /*03e0*/  FFMA R6, R17, R6, R14 ;  /* 0x0000000611067223 */ /* 0x000fc6000000000e */
[----:B------:R-:W-:-:S04]  /*03f0*/  FADD R16, R16, -R9 ;  /* 0x8000000910107221 */ /* 0x000fc80000000000 */
[----:B------:R-:W-:Y:S01]  /*0400*/  FFMA R5, R0, R16, R5 ;  /* 0x0000001000057223 */ /* 0x000fe20000000005 */
[----:B------:R-:W-:-:S06]  /*0410*/  CS2R R16, SRZ ;  /* 0x0000000000107805 */ /* 0x000fcc000001ff00 */
[----:B------:R-:W2:Y:S01]  /*0420*/  @!P1 LDG.E.EL.128 R16, desc[UR6][R2.64+0x6000] ;  /* 0x0060000602109981 */ /* 0x000ea2000c2e1d00 */
[----:B------:R-:W-:Y:S01]  /*0430*/  SEL R8, R8, RZ, !P1 ;  /* 0x000000ff08087207 */ /* 0x000fe20004800000 */
[----:B------:R-:W-:Y:S01]  /*0440*/  FADD R11, R11, 1 ;  /* 0x3f8000000b0b7421 */ /* 0x000fe20000000000 */
[----:B------:R-:W-:Y:S01]  /*0450*/  SEL R12, R12, RZ, !P1 ;  /* 0x000000ff0c0c7207 */ /* 0x000fe20004800000 */
[----:B------:R-:W1:Y:S01]  /*0460*/  S2UR UR5, SR_CgaCtaId ;  /* 0x00000000000579c3 */ /* 0x000e620000008800 */
[----:B------:R-:W-:Y:S01]  /*0470*/  FSEL R29, R8, RZ, !P1 ;  /* 0x000000ff081d7208 */ /* 0x000fe20004800000 */
[----:B------:R-:W-:Y:S01]  /*0480*/  UMOV UR4, 0x400 ;  /* 0x0000040000047882 */ /* 0x000fe20000000000 */
[----:B------:R-:W-:Y:S02]  /*0490*/  SEL R8, R4, RZ, !P1 ;  /* 0x000000ff04087207 */ /* 0x000fe40004800000 */
[----:B------:R-:W-:Y:S01]  /*04a0*/  FSEL R4, R11, 1, !P1 ;  /* 0x3f8000000b047808 */ /* 0x000fe20004800000 */
[----:B------:R-:W-:-:S04]  /*04b0*/  FADD R0, -R29, R12 ;  /* 0x0000000c1d007221 */ /* 0x000fc80000000100 */
[----:B------:R-:W-:Y:S01]  /*04c0*/  FFMA R27, R0, R27, R29 ;  /* 0x0000001b001b7223 */ /* 0x000fe2000000001d */
[----:B------:R-:W3:Y:S04]  /*04d0*/  MUFU.RCP R4, R4 ;  /* 0x0000000400047308 */ /* 0x000ee80000001000 */
[----:B------:R-:W-:Y:S01]  /*04e0*/  FSEL R29, R27, RZ, !P1 ;  /* 0x000000ff1b1d7208 */ /* 0x000fe20004800000 */
[----:B------:R-:W-:-:S04]  /*04f0*/  FADD R27, R12, -R27 ;  /* 0x8000001b0c1b7221 */ /* 0x000fc80000000000 */
[----:B------:R-:W-:Y:S01]  /*0500*/  FADD R12, -R29, R8 ;  /* 0x000000081d0c7221 */ /* 0x000fe20000000100 */
[----:B------:R-:W-:-:S03]  /*0510*/  FFMA R0, R0, R27, RZ ;  /* 0x0000001b00007223 */ /* 0x000fc600000000ff */
[----:B------:R-:W-:Y:S01]  /*0520*/  FFMA R15, R12, R15, R29 ;  /* 0x0000000f0c0f7223 */ /* 0x000fe2000000001d */
[----:B-1----:R-:W-:-:S03]  /*0530*/  UPRMT UR4, UR5, 0x654, UR4 ;  /* 0x0000065405047896 */ /* 0x002fc60008000004 */
[----:B------:R-:W-:Y:S01]  /*0540*/  FADD R29, R8, -R15 ;  /* 0x8000000f081d7221 */ /* 0x000fe20000000000 */
[----:B------:R-:W-:-:S03]  /*0550*/  FSEL R8, R13, RZ, !P1 ;  /* 0x000000ff0d087208 */ /* 0x000fc60004800000 */
[----:B------:R-:W-:Y:S01]  /*0560*/  FFMA R13, R12, R29, R0 ;  /* 0x0000001d0c0d7223 */ /* 0x000fe20000000000 */
[----:B------:R-:W-:-:S05]  /*0570*/  FSEL R12, R11, RZ, !P1 ;  /* 0x000000ff0b0c7208 */ /* 0x000fca0004800000 */
[----:B------:R-:W-:-:S05]  /*0580*/  FADD R11, R12, R12 ;  /* 0x0000000c0c0b7221 */ /* 0x000fca0000000000 */
[----:B------:R-:W-:Y:S02]  /*0590*/  FSETP.GEU.AND P0, PT, R11, 1.175494350822287508e-38, PT ;  /* 0x008000000b00780b */ /* 0x000fe40003f0e000 */
[----:B--2---:R-:W-:Y:S02]  /*05a0*/  SEL R27, R18, RZ, !P1 ;  /* 0x000000ff121b7207 */ /* 0x004fe40004800000 */
[----:B------:R-:W-:Y:S02]  /*05b0*/  SEL R17, R17, RZ, !P1 ;  /* 0x000000ff11117207 */ /* 0x000fe40004800000 */
[----:B------:R-:W-:Y:S01]  /*05c0*/  SEL R16, R16, RZ, !P1 ;  /* 0x000000ff10107207 */ /* 0x000fe20004800000 */
[----:B------:R-:W-:Y:S01]  /*05d0*/  FADD R29, -R8, R27 ;  /* 0x0000001b081d7221 */ /* 0x000fe20000000100 */
[----:B------:R-:W-:-:S03]  /*05e0*/  SEL R19, R19, RZ, !P1 ;  /* 0x000000ff13137207 */ /* 0x000fc60004800000 */
[-C--:B---3--:R-:W-:Y:S01]  /*05f0*/  FFMA R0, R29, R4.reuse, R8 ;  /* 0x000000041d007223 */ /* 0x088fe20000000008 */
[----:B------:R-:W-:Y:S02]  /*0600*/  FSEL R8, R9, RZ, !P1 ;  /* 0x000000ff09087208 */ /* 0x000fe40004800000 */
[----:B------:R-:W-:Y:S01]  /*0610*/  FSEL R9, R15, RZ, !P1 ;  /* 0x000000ff0f097208 */ /* 0x000fe20004800000 */
[----:B------:R-:W-:Y:S01]  /*0620*/  FADD R27, R27, -R0 ;  /* 0x800000001b1b7221 */ /* 0x000fe20000000000 */
[----:B------:R-:W-:Y:S01]  /*0630*/  FSEL R0, R0, RZ, !P1 ;  /* 0x000000ff00007208 */ /* 0x000fe20004800000 */
[----:B------:R-:W-:Y:S02]  /*0640*/  FADD R18, -R8, R17 ;  /* 0x0000001108127221 */ /* 0x000fe40000000100 */
[----:B------:R-:W-:Y:S01]  /*0650*/  FADD R14, -R9, R16 ;  /* 0x00000010090e7221 */ /* 0x000fe20000000100 */
[----:B------:R-:W-:Y:S01]  /*0660*/  FFMA R6, R29, R27, R6 ;  /* 0x0000001b1d067223 */ /* 0x000fe20000000006 */
[----:B------:R-:W-:-:S02]  /*0670*/  FFMA R8, R18, R4, R8 ;  /* 0x0000000412087223 */ /* 0x000fc40000000008 */
[----:B------:R-:W-:Y:S02]  /*0680*/  FFMA R9, R14, R4, R9 ;  /* 0x000000040e097223 */ /* 0x000fe40000000009 */
[----:B------:R-:W-:Y:S01]  /*0690*/  FADD R15, R17, -R8 ;  /* 0x80000008110f7221 */ /* 0x000fe20000000000 */
[----:B------:R-:W-:Y:S01]  /*06a0*/  FMUL R17, R12, 16777216 ;  /* 0x4b8000000c117820 */ /* 0x000fe20000400000 */
[----:B------:R-:W-:Y:S01]  /*06b0*/  FADD R16, R16, -R9 ;  /* 0x8000000910107221 */ /* 0x000fe20000000000 */
[----:B------:R-:W-:Y:S01]  /*06c0*/  FSEL R9, R9, RZ, !P1 ;  /* 0x000000ff09097208 */ /* 0x000fe20004800000 */
[----:B------:R-:W-:Y:S01]  /*06d0*/  FFMA R15, R18, R15, R5 ;  /* 0x0000000f120f7223 */ /* 0x000fe20000000005 */
[----:B------:R-:W-:Y:S01]  /*06e0*/  FMUL R18, R11, 16777216 ;  /* 0x4b8000000b127820 */ /* 0x000fe20000400000 */
[----:B------:R-:W-:Y:S01]  /*06f0*/  FFMA R13, R14, R16, R13 ;  /* 0x000000100e0d7223 */ /* 0x000fe2000000000d */
[----:B------:R-:W-:Y:S01]  /*0700*/  FADD R5, R12, R11 ;  /* 0x0000000b0c057221 */ /* 0x000fe20000000000 */
[----:B------:R-:W-:-:S02]  /*0710*/  FSEL R8, R8, RZ, !P1 ;  /* 0x000000ff08087208 */ /* 0x000fc40004800000 */
[----:B------:R-:W-:Y:S01]  /*0720*/  FSEL R16, R18, R11, !P0 ;  /* 0x0000000b12107208 */ /* 0x000fe20004000000 */
[----:B------:R-:W-:Y:S01]  /*0730*/  FMUL R14, R5, 16777216 ;  /* 0x4b800000050e7820 */ /* 0x000fe20000400000 */
[----:B------:R-:W-:Y:S01]  /*0740*/  FSEL R15, R15, RZ, !P1 ;  /* 0x000000ff0f0f7208 */ /* 0x000fe20004800000 */
[----:B------:R-:W-:Y:S01]  /*0750*/  FADD R8, -R9, R8 ;  /* 0x0000000809087221 */ /* 0x000fe20000000100 */
[----:B------:R-:W-:Y:S02]  /*0760*/  FSEL R18, R13, RZ, !P1 ;  /* 0x000000ff0d127208 */ /* 0x000fe40004800000 */
[----:B------:R-:W1:Y:S01]  /*0770*/  MUFU.RCP R16, R16 ;  /* 0x0000001000107308 */ /* 0x000e620000001000 */
[----:B------:R-:W-:Y:S02]  /*0780*/  FSETP.GEU.AND P2, PT, R5, 1.175494350822287508e-38, PT ;  /* 0x008000000500780b */ /* 0x000fe40003f4e000 */
[----:B------:R-:W-:Y:S01]  /*0790*/  FADD R13, R15, R18 ;  /* 0x000000120f0d7221 */ /* 0x000fe20000000000 */
[----:B------:R-:W-:-:S02]  /*07a0*/  FSEL R15, R17, R12, !P0 ;  /* 0x0000000c110f7208 */ /* 0x000fc40004000000 */
[----:B------:R-:W-:Y:S02]  /*07b0*/  FSEL R27, R14, R5, !P2 ;  /* 0x000000050e1b7208 */ /* 0x000fe40005000000 */
[----:B------:R-:W-:Y:S01]  /*07c0*/  FSEL R18, R7, RZ, !P1 ;  /* 0x000000ff07127208 */ /* 0x000fe20004800000 */
[----:B------:R-:W-:Y:S01]  /*07d0*/  FADD R7, R12, R5 ;  /* 0x000000050c077221 */ /* 0x000fe20000000000 */
[----:B------:R2:W3:Y:S01]  /*07e0*/  MUFU.RCP R14, R27 ;  /* 0x0000001b000e7308 */ /* 0x0004e20000001000 */
[----:B------:R-:W-:Y:S02]  /*07f0*/  FSEL R29, R17, R12, !P2 ;  /* 0x0000000c111d7208 */ /* 0x000fe40005000000 */
[----:B------:R-:W-:Y:S01]  /*0800*/  FSETP.NEU.AND P0, PT, R11, RZ, PT ;  /* 0x000000ff0b00720b */ /* 0x000fe20003f0d000 */
[----:B-1----:R-:W-:Y:S01]  /*0810*/  FMUL R16, R16, R15 ;  /* 0x0000000f10107220 */ /* 0x002fe20000400000 */
[----:B------:R-:W-:Y:S01]  /*0820*/  FADD R15, -R18, R19 ;  /* 0x00000013120f7221 */ /* 0x000fe20000000100 */
[----:B------:R-:W-:-:S03]  /*0830*/  FSETP.GEU.AND P2, PT, R7, 1.175494350822287508e-38, PT ;  /* 0x008000000700780b */ /* 0x000fc60003f4e000 */
[----:B------:R-:W-:Y:S01]  /*0840*/  FFMA R4, R15, R4, R18 ;  /* 0x000000040f047223 */ /* 0x000fe20000000012 */
[----:B------:R-:W-:Y:S01]  /*0850*/  FMUL R18, R7, 16777216 ;  /* 0x4b80000007127820 */ /* 0x000fe20000400000 */
[----:B------:R-:W-:Y:S02]  /*0860*/  FSEL R16, R16, RZ, P0 ;  /* 0x000000ff10107208 */ /* 0x000fe40000000000 */
[----:B--2---:R-:W-:Y:S01]  /*0870*/  FSEL R27, R17, R12, !P2 ;  /* 0x0000000c111b7208 */ /* 0x004fe20005000000 */
[----:B---3--:R-:W-:Y:S01]  /*0880*/  FMUL R14, R14, R29 ;  /* 0x0000001d0e0e7220 */ /* 0x008fe20000400000 */
[----:B------:R-:W-:Y:S01]  /*0890*/  FSEL R18, R18, R7, !P2 ;  /* 0x0000000712127208 */ /* 0x000fe20005000000 */
[C---:B------:R-:W-:Y:S01]  /*08a0*/  FMUL R17, R8.reuse, R8 ;  /* 0x0000000808117220 */ /* 0x040fe20000400000 */
[----:B------:R-:W-:Y:S01]  /*08b0*/  FSETP.NEU.AND P0, PT, R5, RZ, PT ;  /* 0x000000ff0500720b */ /* 0x000fe20003f0d000 */
[----:B------:R-:W-:Y:S01]  /*08c0*/  FFMA R9, R8, R16, R9 ;  /* 0x0000001008097223 */ /* 0x000fe20000000009 */
[----:B------:R-:W-:Y:S01]  /*08d0*/  FADD R19, R19, -R4 ;  /* 0x8000000413137221 */ /* 0x000fe20000000000 */
[----:B------:R-:W-:Y:S01]  /*08e0*/  FMUL R12, R12, R17 ;  /* 0x000000110c0c7220 */ /* 0x000fe20000400000 */
[----:B------:R-:W1:Y:S01]  /*08f0*/  MUFU.RCP R18, R18 ;  /* 0x0000001200127308 */ /* 0x000e620000001000 */
[----:B------:R-:W-:Y:S01]  /*0900*/  FSEL R14, R14, RZ, P0 ;  /* 0x000000ff0e0e7208 */ /* 0x000fe20000000000 */
[----:B------:R-:W-:Y:S01]  /*0910*/  FADD R0, R0, -R9 ;  /* 0x8000000900007221 */ /* 0x000fe20000000000 */
[----:B------:R-:W-:Y:S01]  /*0920*/  FFMA R10, R15, R19, R10 ;  /* 0x000000130f0a7223 */ /* 0x000fe2000000000a */
[----:B------:R-:W-:Y:S01]  /*0930*/  FSEL R15, R6, RZ, !P1 ;  /* 0x000000ff060f7208 */ /* 0x000fe20004800000 */
[----:B------:R-:W-:Y:S01]  /*0940*/  FFMA R12, R16, R12, R13 ;  /* 0x0000000c100c7223 */ /* 0x000fe2000000000d */
[C---:B------:R-:W-:Y:S01]  /*0950*/  FMUL R16, R0.reuse, R0 ;  /* 0x0000000000107220 */ /* 0x040fe20000400000 */
[----:B------:R-:W-:Y:S01]  /*0960*/  FFMA R6, R0, R14, R9 ;  /* 0x0000000e00067223 */ /* 0x000fe20000000009 */
[C---:B------:R-:W-:Y:S01]  /*0970*/  FADD R0, R7.reuse, R7 ;  /* 0x0000000707007221 */ /* 0x040fe20000000000 */
[----:B------:R-:W-:Y:S01]  /*0980*/  FSETP.NEU.AND P2, PT, R7, RZ, PT ;  /* 0x000000ff0700720b */ /* 0x000fe20003f4d000 */
[----:B------:R-:W-:Y:S01]  /*0990*/  FMUL R16, R11, R16 ;  /* 0x000000100b107220 */ /* 0x000fe20000400000 */
[----:B------:R-:W-:Y:S01]  /*09a0*/  FSEL R13, R4, RZ, !P1 ;  /* 0x000000ff040d7208 */ /* 0x000fe20004800000 */
[C---:B------:R-:W-:Y:S01]  /*09b0*/  FMUL R9, R0.reuse, 0.25 ;  /* 0x3e80000000097820 */ /* 0x040fe20000400000 */
[----:B------:R-:W-:Y:S01]  /*09c0*/  FSETP.GEU.AND P3, PT, |R0|, 1.175494350822287508e-38, PT ;  /* 0x008000000000780b */ /* 0x000fe20003f6e200 */
[----:B------:R-:W-:Y:S01]  /*09d0*/  FADD R15, R15, R12 ;  /* 0x0000000c0f0f7221 */ /* 0x000fe20000000000 */
[----:B-1----:R-:W-:Y:S01]  /*09e0*/  FMUL R8, R18, R27 ;  /* 0x0000001b12087220 */ /* 0x002fe20000400000 */
[----:B------:R-:W-:Y:S01]  /*09f0*/  FSETP.GT.AND P0, PT, |R0|, 8.50705917302346158658e+37, PT ;  /* 0x7e8000000000780b */ /* 0x000fe20003f04200 */
[--C-:B------:R-:W-:Y:S01]  /*0a00*/  FADD R13, R13, -R6.reuse ;  /* 0x800000060d0d7221 */ /* 0x100fe20000000000 */
[----:B------:R-:W-:Y:S01]  /*0a10*/  FSEL R10, R10, RZ, !P1 ;  /* 0x000000ff0a0a7208 */ /* 0x000fe20004800000 */
[----:B------:R-:W-:Y:S01]  /*0a20*/  FFMA R15, R14, R16, R15 ;  /* 0x000000100e0f7223 */ /* 0x000fe2000000000f */
[----:B------:R-:W-:Y:S01]  /*0a30*/  FSEL R11, R8, RZ, P2 ;  /* 0x000000ff080b7208 */ /* 0x000fe20001000000 */
[----:B------:R-:W-:Y:S01]  /*0a40*/  FMUL R4, R13, R13 ;  /* 0x0000000d0d047220 */ /* 0x000fe20000400000 */
[----:B------:R-:W-:Y:S01]  /*0a50*/  FSEL R8, R9, R0, P0 ;  /* 0x0000000009087208 */ /* 0x000fe20000000000 */
[----:B------:R-:W-:Y:S01]  /*0a60*/  FADD R10, R10, R15 ;  /* 0x0000000f0a0a7221 */ /* 0x000fe20000000000 */
[----:B------:R-:W-:Y:S01]  /*0a70*/  FSETP.NEU.AND P2, PT, R0, RZ, PT ;  /* 0x000000ff0000720b */ /* 0x000fe20003f4d000 */
[----:B------:R-:W-:Y:S01]  /*0a80*/  FFMA R6, R13, R11, R6 ;  /* 0x0000000b0d067223 */ /* 0x000fe20000000006 */
[----:B------:R-:W-:Y:S01]  /*0a90*/  FMUL R4, R5, R4 ;  /* 0x0000000405047220 */ /* 0x000fe20000400000 */
[----:B------:R-:W-:-:S03]  /*0aa0*/  @!P3 FMUL R8, R8, 16777216 ;  /* 0x4b8000000808b820 */ /* 0x000fc60000400000 */
[----:B------:R-:W1:Y:S01]  /*0ab0*/  SHFL.BFLY PT, R13, R6, 0x10, 0x1f ;  /* 0x0e001f00060d7f89 */ /* 0x000e6200000e0000 */
[----:B------:R-:W-:Y:S01]  /*0ac0*/  FFMA R10, R11, R4, R10 ;  /* 0x000000040b0a7223 */ /* 0x000fe2000000000a */
[----:B------:R-:W-:Y:S01]  /*0ad0*/  FMUL R4, R7, 0.25 ;  /* 0x3e80000007047820 */ /* 0x000fe20000400000 */
[----:B------:R-:W2:Y:S03]  /*0ae0*/  MUFU.RCP R8, R8 ;  /* 0x0000000800087308 */ /* 0x000ea60000001000 */
[----:B------:R-:W3:Y:S01]  /*0af0*/  SHFL.BFLY PT, R11, R10, 0x10, 0x1f ;  /* 0x0e001f000a0b7f89 */ /* 0x000ee200000e0000 */
[----:B------:R-:W-:Y:S01]  /*0b00*/  FSEL R5, R4, R7, P0 ;  /* 0x0000000704057208 */ /* 0x000fe20000000000 */
[----:B------:R-:W-:-:S04]  /*0b10*/  FADD R4, R0, R0 ;  /* 0x0000000000047221 */ /* 0x000fc80000000000 */
[----:B------:R-:W-:Y:S01]  /*0b20*/  @!P3 FMUL R5, R5, 16777216 ;  /* 0x4b8000000505b820 */ /* 0x000fe20000400000 */
[C---:B------:R-:W-:Y:S02]  /*0b30*/  FSETP.GEU.AND P3, PT, |R4|.reuse, 1.175494350822287508e-38, PT ;  /* 0x008000000400780b */ /* 0x040fe40003f6e200 */
[----:B------:R-:W-:Y:S01]  /*0b40*/  FSETP.GT.AND P0, PT, |R4|, 8.50705917302346158658e+37, PT ;  /* 0x7e8000000400780b */ /* 0x000fe20003f04200 */
[----:B--2---:R-:W-:Y:S01]  /*0b50*/  FMUL R12, R8, R5 ;  /* 0x00000005080c7220 */ /* 0x004fe20000400000 */
[----:B------:R-:W-:Y:S02]  /*0b60*/  FMUL R5, R4, 0.25 ;  /* 0x3e80000004057820 */ /* 0x000fe40000400000 */
[----:B------:R-:W-:Y:S02]  /*0b70*/  FSEL R9, R9, R0, P0 ;  /* 0x0000000009097208 */ /* 0x000fe40000000000 */
[----:B------:R-:W-:Y:S01]  /*0b80*/  FSEL R12, R12, RZ, P2 ;  /* 0x000000ff0c0c7208 */ /* 0x000fe20001000000 */
[----:B-1----:R-:W-:Y:S01]  /*0b90*/  FADD R13, -R6, R13 ;  /* 0x0000000d060d7221 */ /* 0x002fe20000000100 */
[----:B------:R-:W-:-:S03]  /*0ba0*/  FSEL R14, R5, R4, P0 ;  /* 0x00000004050e7208 */ /* 0x000fc60000000000 */
[----:B------:R-:W-:Y:S01]  /*0bb0*/  @!P3 FMUL R9, R9, 16777216 ;  /* 0x4b8000000909b820 */ /* 0x000fe20000400000 */
[----:B------:R-:W-:Y:S01]  /*0bc0*/  FSETP.NEU.AND P2, PT, R4, RZ, PT ;  /* 0x000000ff0400720b */ /* 0x000fe20003f4d000 */
[C---:B------:R-:W-:Y:S01]  /*0bd0*/  FMUL R8, R13.reuse, R13 ;  /* 0x0000000d0d087220 */ /* 0x040fe20000400000 */
[----:B------:R-:W-:Y:S01]  /*0be0*/  FFMA R6, R13, R12, R6 ;  /* 0x0000000c0d067223 */ /* 0x000fe20000000006 */
[----:B------:R-:W-:Y:S01]  /*0bf0*/  @!P3 FMUL R14, R14, 16777216 ;  /* 0x4b8000000e0eb820 */ /* 0x000fe20000400000 */
[----:B---3--:R-:W-:Y:S01]  /*0c00*/  FADD R11, R10, R11 ;  /* 0x0000000b0a0b7221 */ /* 0x008fe20000000000 */
[----:B------:R-:W-:Y:S01]  /*0c10*/  FMUL R8, R7, R8 ;  /* 0x0000000807087220 */ /* 0x000fe20000400000 */
[----:B------:R-:W-:Y:S01]  /*0c20*/  FADD R7, R4, R4 ;  /* 0x0000000404077221 */ /* 0x000fe20000000000 */
[----:B------:R-:W1:Y:S02]  /*0c30*/  SHFL.BFLY PT, R13, R6, 0x8, 0x1f ;  /* 0x0d001f00060d7f89 */ /* 0x000e6400000e0000 */
[----:B------:R-:W2:Y:S01]  /*0c40*/  MUFU.RCP R14, R14 ;  /* 0x0000000e000e7308 */ /* 0x000ea20000001000 */
[----:B------:R-:W-:Y:S01]  /*0c50*/  FFMA R11, R12, R8, R11 ;  /* 0x000000080c0b7223 */ /* 0x000fe2000000000b */
[C---:B------:R-:W-:Y:S01]  /*0c60*/  FSETP.GEU.AND P3, PT, |R7|.reuse, 1.175494350822287508e-38, PT ;  /* 0x008000000700780b */ /* 0x040fe20003f6e200 */
[C---:B------:R-:W-:Y:S01]  /*0c70*/  FMUL R8, R7.reuse, 0.25 ;  /* 0x3e80000007087820 */ /* 0x040fe20000400000 */
[----:B------:R-:W-:-:S02]  /*0c80*/  FSETP.GT.AND P0, PT, |R7|, 8.50705917302346158658e+37, PT ;  /* 0x7e8000000700780b */ /* 0x000fc40003f04200 */
[----:B------:R-:W3:Y:S02]  /*0c90*/  SHFL.BFLY PT, R10, R11, 0x8, 0x1f ;  /* 0x0d001f000b0a7f89 */ /* 0x000ee400000e0000 */
[----:B------:R-:W-:Y:S02]  /*0ca0*/  FSEL R12, R8, R7, P0 ;  /* 0x00000007080c7208 */ /* 0x000fe40000000000 */
[----:B------:R-:W-:Y:S02]  /*0cb0*/  FSEL R5, R5, R4, P0 ;  /* 0x0000000405057208 */ /* 0x000fe40000000000 */
[----:B------:R-:W-:Y:S01]  /*0cc0*/  FSETP.NEU.AND P0, PT, R7, RZ, PT ;  /* 0x000000ff0700720b */ /* 0x000fe20003f0d000 */
[----:B--2---:R-:W-:Y:S02]  /*0cd0*/  FMUL R9, R14, R9 ;  /* 0x000000090e097220 */ /* 0x004fe40000400000 */
[----:B------:R-:W-:Y:S01]  /*0ce0*/  @!P3 FMUL R12, R12, 16777216 ;  /* 0x4b8000000c0cb820 */ /* 0x000fe20000400000 */
[----:B------:R-:W-:Y:S01]  /*0cf0*/  @!P3 FMUL R5, R5, 16777216 ;  /* 0x4b8000000505b820 */ /* 0x000fe20000400000 */
[----:B------:R-:W-:-:S02]  /*0d00*/  ISETP.GE.AND P3, PT, R26, 0x10, PT ;  /* 0x000000101a00780c */ /* 0x000fc40003f66270 */
[----:B------:R-:W-:Y:S01]  /*0d10*/  FSEL R9, R9, RZ, P2 ;  /* 0x000000ff09097208 */ /* 0x000fe20001000000 */
[----:B-1----:R-:W-:Y:S01]  /*0d20*/  FADD R13, -R6, R13 ;  /* 0x0000000d060d7221 */ /* 0x002fe20000000100 */
[----:B------:R-:W1:Y:S03]  /*0d30*/  MUFU.RCP R12, R12 ;  /* 0x0000000c000c7308 */ /* 0x000e660000001000 */
[C---:B------:R-:W-:Y:S01]  /*0d40*/  FMUL R15, R13.reuse, R13 ;  /* 0x0000000d0d0f7220 */ /* 0x040fe20000400000 */
[----:B------:R-:W-:-:S03]  /*0d50*/  FFMA R6, R13, R9, R6 ;  /* 0x000000090d067223 */ /* 0x000fc60000000006 */
[----:B------:R-:W-:Y:S01]  /*0d60*/  FMUL R15, R0, R15 ;  /* 0x0000000f000f7220 */ /* 0x000fe20000400000 */
[----:B---3--:R-:W-:Y:S01]  /*0d70*/  FADD R10, R11, R10 ;  /* 0x0000000a0b0a7221 */ /* 0x008fe20000000000 */
[----:B------:R-:W-:Y:S01]  /*0d80*/  FADD R0, R7, R7 ;  /* 0x0000000707007221 */ /* 0x000fe20000000000 */
[----:B------:R-:W2:Y:S02]  /*0d90*/  SHFL.BFLY PT, R11, R6, 0x4, 0x1f ;  /* 0x0c801f00060b7f89 */ /* 0x000ea400000e0000 */
[----:B------:R-:W-:Y:S02]  /*0da0*/  FFMA R10, R9, R15, R10 ;  /* 0x0000000f090a7223 */ /* 0x000fe4000000000a */
[----:B------:R-:W-:Y:S01]  /*0db0*/  FSETP.GEU.AND P2, PT, |R0|, 1.175494350822287508e-38, PT ;  /* 0x008000000000780b */ /* 0x000fe20003f4e200 */
[----:B-1----:R-:W-:Y:S02]  /*0dc0*/  FMUL R5, R12, R5 ;  /* 0x000000050c057220 */ /* 0x002fe40000400000 */
[----:B------:R-:W1:Y:S03]  /*0dd0*/  SHFL.BFLY PT, R9, R10, 0x4, 0x1f ;  /* 0x0c801f000a097f89 */ /* 0x000e6600000e0000 */
[----:B------:R-:W-:Y:S01]  /*0de0*/  FSEL R13, R5, RZ, P0 ;  /* 0x000000ff050d7208 */ /* 0x000fe20000000000 */
[C---:B------:R-:W-:Y:S01]  /*0df0*/  FMUL R5, R0.reuse, 0.25 ;  /* 0x3e80000000057820 */ /* 0x040fe20000400000 */
[----:B------:R-:W-:-:S04]  /*0e00*/  FSETP.GT.AND P0, PT, |R0|, 8.50705917302346158658e+37, PT ;  /* 0x7e8000000000780b */ /* 0x000fc80003f04200 */
[----:B------:R-:W-:-:S05]  /*0e10*/  FSEL R12, R5, R0, P0 ;  /* 0x00000000050c7208 */ /* 0x000fca0000000000 */
[----:B------:R-:W-:Y:S01]  /*0e20*/  @!P2 FMUL R12, R12, 16777216 ;  /* 0x4b8000000c0ca820 */ /* 0x000fe20000400000 */
[----:B--2---:R-:W-:-:S05]  /*0e30*/  FADD R11, -R6, R11 ;  /* 0x0000000b060b7221 */ /* 0x004fca0000000100 */
[----:B------:R-:W2:Y:S01]  /*0e40*/  MUFU.RCP R12, R12 ;  /* 0x0000000c000c7308 */ /* 0x000ea20000001000 */
[C---:B------:R-:W-:Y:S01]  /*0e50*/  FMUL R15, R11.reuse, R11 ;  /* 0x0000000b0b0f7220 */ /* 0x040fe20000400000 */
[----:B------:R-:W-:Y:S01]  /*0e60*/  FFMA R6, R11, R13, R6 ;  /* 0x0000000d0b067223 */ /* 0x000fe20000000006 */
[----:B-1----:R-:W-:Y:S02]  /*0e70*/  FADD R10, R10, R9 ;  /* 0x000000090a0a7221 */ /* 0x002fe40000000000 */
[----:B------:R-:W-:Y:S01]  /*0e80*/  FMUL R15, R4, R15 ;  /* 0x0000000f040f7220 */ /* 0x000fe20000400000 */
[----:B------:R-:W-:Y:S01]  /*0e90*/  FADD R4, R0, R0 ;  /* 0x0000000000047221 */ /* 0x000fe20000000000 */
[----:B------:R-:W1:Y:S02]  /*0ea0*/  SHFL.BFLY PT, R9, R6, 0x2, 0x1f ;  /* 0x0c401f0006097f89 */ /* 0x000e6400000e0000 */
[----:B------:R-:W-:Y:S01]  /*0eb0*/  FFMA R10, R13, R15, R10 ;  /* 0x0000000f0d0a7223 */ /* 0x000fe2000000000a */
[----:B------:R-:W-:Y:S01]  /*0ec0*/  FSEL R13, R8, R7, P0 ;  /* 0x00000007080d7208 */ /* 0x000fe20000000000 */
[----:B------:R-:W-:Y:S01]  /*0ed0*/  FMUL R15, R4, 0.25 ;  /* 0x3e800000040f7820 */ /* 0x000fe20000400000 */
[----:B------:R-:W-:-:S02]  /*0ee0*/  FSETP.NEU.AND P0, PT, R0, RZ, PT ;  /* 0x000000ff0000720b */ /* 0x000fc40003f0d000 */
[----:B------:R-:W3:Y:S01]  /*0ef0*/  SHFL.BFLY PT, R11, R10, 0x2, 0x1f ;  /* 0x0c401f000a0b7f89 */ /* 0x000ee200000e0000 */
[----:B------:R-:W-:Y:S01]  /*0f00*/  @!P2 FMUL R13, R13, 16777216 ;  /* 0x4b8000000d0da820 */ /* 0x000fe20000400000 */
[----:B------:R-:W-:-:S03]  /*0f10*/  FSETP.GEU.AND P2, PT, |R4|, 1.175494350822287508e-38, PT ;  /* 0x008000000400780b */ /* 0x000fc60003f4e200 */
[----:B--2---:R-:W-:-:S05]  /*0f20*/  FMUL R13, R12, R13 ;  /* 0x0000000d0c0d7220 */ /* 0x004fca0000400000 */
[----:B------:R-:W-:Y:S02]  /*0f30*/  FSEL R13, R13, RZ, P0 ;  /* 0x000000ff0d0d7208 */ /* 0x000fe40000000000 */
[----:B------:R-:W-:-:S04]  /*0f40*/  FSETP.GT.AND P0, PT, |R4|, 8.50705917302346158658e+37, PT ;  /* 0x7e8000000400780b */ /* 0x000fc80003f04200 */
[----:B------:R-:W-:Y:S01]  /*0f50*/  FSEL R15, R15, R4, P0 ;  /* 0x000000040f0f7208 */ /* 0x000fe20000000000 */
[----:B-1----:R-:W-:-:S04]  /*0f60*/  FADD R9, -R6, R9 ;  /* 0x0000000906097221 */ /* 0x002fc80000000100 */
[C---:B------:R-:W-:Y:S01]  /*0f70*/  FMUL R8, R9.reuse, R9 ;  /* 0x0000000909087220 */ /* 0x040fe20000400000 */
[----:B------:R-:W-:Y:S01]  /*0f80*/  FFMA R6, R9, R13, R6 ;  /* 0x0000000d09067223 */ /* 0x000fe20000000006 */
[----:B------:R-:W-:Y:S01]  /*0f90*/  @!P2 FMUL R15, R15, 16777216 ;  /* 0x4b8000000f0fa820 */ /* 0x000fe20000400000 */
[----:B---3--:R-:W-:Y:S01]  /*0fa0*/  FADD R10, R10, R11 ;  /* 0x0000000b0a0a7221 */ /* 0x008fe20000000000 */
[----:B------:R-:W-:Y:S01]  /*0fb0*/  FMUL R8, R7, R8 ;  /* 0x0000000807087220 */ /* 0x000fe20000400000 */
[----:B------:R-:W-:Y:S01]  /*0fc0*/  SHF.R.U32.HI R11, RZ, 0x3, R26 ;  /* 0x00000003ff0b7819 */ /* 0x000fe2000001161a */
[----:B------:R-:W1:Y:S02]  /*0fd0*/  SHFL.BFLY PT, R7, R6, 0x1, 0x1f ;  /* 0x0c201f0006077f89 */ /* 0x000e6400000e0000 */
[----:B------:R-:W-:Y:S01]  /*0fe0*/  FFMA R8, R13, R8, R10 ;  /* 0x000000080d087223 */ /* 0x000fe2000000000a */
[----:B------:R-:W2:Y:S01]  /*0ff0*/  MUFU.RCP R15, R15 ;  /* 0x0000000f000f7308 */ /* 0x000ea20000001000 */
[----:B------:R-:W-:-:S02]  /*1000*/  FSEL R10, R5, R0, P0 ;  /* 0x00000000050a7208 */ /* 0x000fc40000000000 */
[----:B------:R-:W-:Y:S01]  /*1010*/  FSETP.NEU.AND P0, PT, R4, RZ, PT ;  /* 0x000000ff0400720b */ /* 0x000fe20003f0d000 */
[----:B------:R-:W3:Y:S01]  /*1020*/  SHFL.BFLY PT, R9, R8, 0x1, 0x1f ;  /* 0x0c201f0008097f89 */ /* 0x000ee200000e0000 */
[----:B------:R-:W-:Y:S01]  /*1030*/  LOP3.LUT R11, R11, 0x3c, RZ, 0xc0, !PT ;  /* 0x0000003c0b0b7812 */ /* 0x000fe200078ec0ff */
[----:B------:R-:W-:Y:S01]  /*1040*/  @!P2 FMUL R10, R10, 16777216 ;  /* 0x4b8000000a0aa820 */ /* 0x000fe20000400000 */
[----:B------:R-:W-:-:S03]  /*1050*/  LOP3.LUT P2, RZ, R26, 0x1f, RZ, 0xc0, !PT ;  /* 0x0000001f1aff7812 */ /* 0x000fc6000784c0ff */
[----:B--2---:R-:W-:-:S05]  /*1060*/  FMUL R10, R15, R10 ;  /* 0x0000000a0f0a7220 */ /* 0x004fca0000400000 */
[----:B------:R-:W-:Y:S01]  /*1070*/  FSEL R10, R10, RZ, P0 ;  /* 0x000000ff0a0a7208 */ /* 0x000fe20000000000 */
[----:B-1----:R-:W-:-:S04]  /*1080*/  FADD R7, -R6, R7 ;  /* 0x0000000706077221 */ /* 0x002fc80000000100 */
[----:B------:R-:W-:Y:S01]  /*1090*/  @!P2 STS [R11+UR4+0x80], R4 ;  /* 0x000080040b00a988 */ /* 0x000fe20008000804 */
[C---:B------:R-:W-:Y:S01]  /*10a0*/  FMUL R5, R7.reuse, R7 ;  /* 0x0000000707057220 */ /* 0x040fe20000400000 */
[----:B------:R-:W-:Y:S01]  /*10b0*/  FFMA R6, R7, R10, R6 ;  /* 0x0000000a07067223 */ /* 0x000fe20000000006 */
[----:B---3--:R-:W-:Y:S02]  /*10c0*/  FADD R9, R8, R9 ;  /* 0x0000000908097221 */ /* 0x008fe40000000000 */
[----:B------:R-:W-:Y:S02]  /*10d0*/  FMUL R5, R0, R5 ;  /* 0x0000000500057220 */ /* 0x000fe40000400000 */
[----:B------:R-:W-:Y:S02]  /*10e0*/  @!P2 STS [R11+UR4], R6 ;  /* 0x000000060b00a988 */ /* 0x000fe40008000804 */
[----:B------:R-:W-:-:S05]  /*10f0*/  FFMA R10, R10, R5, R9 ;  /* 0x000000050a0a7223 */ /* 0x000fca0000000009 */
[----:B------:R-:W-:Y:S01]  /*1100*/  @!P2 STS [R11+UR4+0x40], R10 ;  /* 0x0000400a0b00a988 */ /* 0x000fe20008000804 */
[----:B------:R-:W-:Y:S06]  /*1110*/  BAR.SYNC.DEFER_BLOCKING 0x0 ;  /* 0x0000000000007b1d */ /* 0x000fec0000010000 */
[----:B------:R-:W1:Y:S04]  /*1120*/  @!P3 LDS R24, [R23+UR4+0x80] ;  /* 0x000080041718b984 */ /* 0x000e680008000800 */
[----:B------:R-:W2:Y:S04]  /*1130*/  @!P3 LDS R22, [R23+UR4] ;  /* 0x000000041716b984 */ /* 0x000ea80008000800 */
[----:B------:R-:W3:Y:S04]  /*1140*/  @!P3 LDS R25, [R23+UR4+0x40] ;  /* 0x000040041719b984 */ /* 0x000ee80008000800 */
[----:B-1----:R-:W1:Y:S04]  /*1150*/  SHFL.BFLY PT, R9, R24, 0x8, 0x1f ;  /* 0x0d001f0018097f89 */ /* 0x002e6800000e0000 */
[----:B--2---:R-:W-:Y:S04]  /*1160*/  SHFL.BFLY PT, R7, R22, 0x8, 0x1f ;  /* 0x0d001f0016077f89 */ /* 0x004fe800000e0000 */
[----:B---3--:R-:W2:Y:S01]  /*1170*/  SHFL.BFLY PT, R6, R25, 0x8, 0x1f ;  /* 0x0d001f0019067f89 */ /* 0x008ea200000e0000 */
[----:B-1----:R-:W-:-:S04]  /*1180*/  FADD R5, R24, R9 ;  /* 0x0000000918057221 */ /* 0x002fc80000000000 */
[C---:B------:R-:W-:Y:S01]  /*1190*/  FMUL R0, R5.reuse, 0.25 ;  /* 0x3e80000005007820 */ /* 0x040fe20000400000 */
[C---:B------:R-:W-:Y:S01]  /*11a0*/  FSETP.GEU.AND P2, PT, |R5|.reuse, 1.175494350822287508e-38, PT ;  /* 0x008000000500780b */ /* 0x040fe20003f4e200 */
[----:B------:R-:W1:Y:S01]  /*11b0*/  SHFL.BFLY PT, R4, R5, 0x4, 0x1f ;  /* 0x0c801f0005047f89 */ /* 0x000e6200000e0000 */
[----:B------:R-:W-:Y:S01]  /*11c0*/  FSETP.GT.AND P0, PT, |R5|, 8.50705917302346158658e+37, PT ;  /* 0x7e8000000500780b */ /* 0x000fe20003f04200 */
[----:B--2---:R-:W-:-:S03]  /*11d0*/  FADD R25, R25, R6 ;  /* 0x0000000619197221 */ /* 0x004fc60000000000 */
[----:B------:R-:W-:-:S07]  /*11e0*/  FSEL R8, R0, R5, P0 ;  /* 0x0000000500087208 */ /* 0x000fce0000000000 */
[----:B------:R-:W-:Y:S02]  /*11f0*/  @!P2 FMUL R8, R8, 16777216 ;  /* 0x4b8000000808a820 */ /* 0x000fe40000400000 */
[----:B------:R-:W-:-:S04]  /*1200*/  @P0 FMUL R9, R9, 0.25 ;  /* 0x3e80000009090820 */ /* 0x000fc80000400000 */
[----:B------:R-:W2:Y:S01]  /*1210*/  MUFU.RCP R8, R8 ;  /* 0x0000000800087308 */ /* 0x000ea20000001000 */
[----:B------:R-:W-:Y:S01]  /*1220*/  @!P2 FMUL R9, R9, 16777216 ;  /* 0x4b8000000909a820 */ /* 0x000fe20000400000 */
[C---:B------:R-:W-:Y:S01]  /*1230*/  FSETP.NEU.AND P2, PT, R5.reuse, RZ, PT ;  /* 0x000000ff0500720b */ /* 0x040fe20003f4d000 */
[----:B-1----:R-:W-:-:S04]  /*1240*/  FADD R0, R5, R4 ;  /* 0x0000000405007221 */ /* 0x002fc80000000000 */
[C---:B------:R-:W-:Y:S01]  /*1250*/  FMUL R13, R0.reuse, 0.25 ;  /* 0x3e800000000d7820 */ /* 0x040fe20000400000 */
[C---:B------:R-:W-:Y:S02]  /*1260*/  FSETP.GEU.AND P3, PT, |R0|.reuse, 1.175494350822287508e-38, PT ;  /* 0x008000000000780b */ /* 0x040fe40003f6e200 */
[----:B------:R-:W-:Y:S01]  /*1270*/  FSETP.GT.AND P0, PT, |R0|, 8.50705917302346158658e+37, PT ;  /* 0x7e8000000000780b */ /* 0x000fe20003f04200 */
[----:B--2---:R-:W-:Y:S01]  /*1280*/  FMUL R10, R8, R9 ;  /* 0x00000009080a7220 */ /* 0x004fe20000400000 */
[----:B------:R-:W-:Y:S02]  /*1290*/  FADD R9, -R22, R7 ;  /* 0x0000000716097221 */ /* 0x000fe40000000100 */
[----:B------:R-:W-:Y:S01]  /*12a0*/  FSEL R13, R13, R0, P0 ;  /* 0x000000000d0d7208 */ /* 0x000fe20000000000 */
[----:B------:R-:W1:Y:S01]  /*12b0*/  SHFL.BFLY PT, R7, R0, 0x2, 0x1f ;  /* 0x0c401f0000077f89 */ /* 0x000e6200000e0000 */
[----:B------:R-:W-:Y:S01]  /*12c0*/  FSEL R10, R10, RZ, P2 ;  /* 0x000000ff0a0a7208 */ /* 0x000fe20001000000 */
[----:B------:R-:W-:Y:S01]  /*12d0*/  FMUL R11, R9, R9 ;  /* 0x00000009090b7220 */ /* 0x000fe20000400000 */
[----:B------:R-:W-:-:S03]  /*12e0*/  FSETP.NEU.AND P2, PT, R0, RZ, PT ;  /* 0x000000ff0000720b */ /* 0x000fc60003f4d000 */
[----:B------:R-:W-:Y:S01]  /*12f0*/  @!P3 FMUL R13, R13, 16777216 ;  /* 0x4b8000000d0db820 */ /* 0x000fe20000400000 */
[----:B------:R-:W-:Y:S01]  /*1300*/  FFMA R22, R9, R10, R22 ;  /* 0x0000000a09167223 */ /* 0x000fe20000000016 */
[----:B------:R-:W-:Y:S01]  /*1310*/  FMUL R11, R24, R11 ;  /* 0x0000000b180b7220 */ /* 0x000fe20000400000 */
[----:B------:R-:W-:-:S03]  /*1320*/  @P0 FMUL R4, R4, 0.25 ;  /* 0x3e80000004040820 */ /* 0x000fc60000400000 */
[----:B------:R-:W2:Y:S01]  /*1330*/  SHFL.BFLY PT, R9, R22, 0x4, 0x1f ;  /* 0x0c801f0016097f89 */ /* 0x000ea200000e0000 */
[----:B------:R-:W-:Y:S01]  /*1340*/  FFMA R11, R10, R11, R25 ;  /* 0x0000000b0a0b7223 */ /* 0x000fe20000000019 */
[----:B------:R-:W3:Y:S01]  /*1350*/  MUFU.RCP R13, R13 ;  /* 0x0000000d000d7308 */ /* 0x000ee20000001000 */
[----:B------:R-:W-:-:S03]  /*1360*/  @!P3 FMUL R4, R4, 16777216 ;  /* 0x4b8000000404b820 */ /* 0x000fc60000400000 */
[----:B------:R-:W4:Y:S01]  /*1370*/  SHFL.BFLY PT, R8, R11, 0x4, 0x1f ;  /* 0x0c801f000b087f89 */ /* 0x000f2200000e0000 */
[----:B-1----:R-:W-:-:S04]  /*1380*/  FADD R6, R0, R7 ;  /* 0x0000000700067221 */ /* 0x002fc80000000000 */
[C---:B------:R-:W-:Y:S01]  /*1390*/  FMUL R15, R6.reuse, 0.25 ;  /* 0x3e800000060f7820 */ /* 0x040fe20000400000 */
[----:B---3--:R-:W-:Y:S01]  /*13a0*/  FMUL R4, R13, R4 ;  /* 0x000000040d047220 */ /* 0x008fe20000400000 */
[C---:B------:R-:W-:Y:S02]  /*13b0*/  FSETP.GEU.AND P3, PT, |R6|.reuse, 1.175494350822287508e-38, PT ;  /* 0x008000000600780b */ /* 0x040fe40003f6e200 */
[----:B------:R-:W-:Y:S02]  /*13c0*/  FSETP.GT.AND P0, PT, |R6|, 8.50705917302346158658e+37, PT ;  /* 0x7e8000000600780b */ /* 0x000fe40003f04200 */
[----:B------:R-:W-:Y:S01]  /*13d0*/  FSEL R4, R4, RZ, P2 ;  /* 0x000000ff04047208 */ /* 0x000fe20001000000 */
[----:B--2---:R-:W-:Y:S01]  /*13e0*/  FADD R9, -R22, R9 ;  /* 0x0000000916097221 */ /* 0x004fe20000000100 */
[----:B------:R-:W-:-:S03]  /*13f0*/  FSEL R15, R15, R6, P0 ;  /* 0x000000060f0f7208 */ /* 0x000fc60000000000 */
[C---:B------:R-:W-:Y:S01]  /*1400*/  FMUL R10, R9.reuse, R9 ;  /* 0x00000009090a7220 */ /* 0x040fe20000400000 */
[----:B------:R-:W-:Y:S01]  /*1410*/  FFMA R22, R9, R4, R22 ;  /* 0x0000000409167223 */ /* 0x000fe20000000016 */
[----:B----4-:R-:W-:Y:S01]  /*1420*/  FADD R11, R11, R8 ;  /* 0x000000080b0b7221 */ /* 0x010fe20000000000 */
[----:B------:R-:W1:Y:S01]  /*1430*/  SHFL.BFLY PT, R9, R6, 0x1, 0x1f ;  /* 0x0c201f0006097f89 */ /* 0x000e6200000e0000 */
[----:B------:R-:W-:Y:S01]  /*1440*/  FMUL R10, R5, R10 ;  /* 0x0000000a050a7220 */ /* 0x000fe20000400000 */
[----:B------:R-:W-:Y:S01]  /*1450*/  @!P3 FMUL R15, R15, 16777216 ;  /* 0x4b8000000f0fb820 */ /* 0x000fe20000400000 */
[----:B------:R-:W-:Y:S01]  /*1460*/  @P0 FMUL R7, R7, 0.25 ;  /* 0x3e80000007070820 */ /* 0x000fe20000400000 */
[----:B------:R-:W2:Y:S01]  /*1470*/  SHFL.BFLY PT, R5, R22, 0x2, 0x1f ;  /* 0x0c401f0016057f89 */ /* 0x000ea200000e0000 */
[----:B------:R-:W-:Y:S01]  /*1480*/  FFMA R10, R4, R10, R11 ;  /* 0x0000000a040a7223 */ /* 0x000fe2000000000b */
[----:B------:R-:W-:Y:S01]  /*1490*/  FSETP.NEU.AND P0, PT, R6, RZ, PT ;  /* 0x000000ff0600720b */ /* 0x000fe20003f0d000 */
[----:B------:R-:W3:Y:S01]  /*14a0*/  MUFU.RCP R4, R15 ;  /* 0x0000000f00047308 */ /* 0x000ee20000001000 */
[----:B------:R-:W-:-:S02]  /*14b0*/  @!P3 FMUL R7, R7, 16777216 ;  /* 0x4b8000000707b820 */ /* 0x000fc40000400000 */
[----:B------:R-:W4:Y:S02]  /*14c0*/  SHFL.BFLY PT, R11, R10, 0x2, 0x1f ;  /* 0x0c401f000a0b7f89 */ /* 0x000f2400000e0000 */
[----:B---3--:R-:W-:Y:S01]  /*14d0*/  FMUL R7, R4, R7 ;  /* 0x0000000704077220 */ /* 0x008fe20000400000 */
[----:B-1----:R-:W-:-:S04]  /*14e0*/  FADD R4, R6, R9 ;  /* 0x0000000906047221 */ /* 0x002fc80000000000 */
[----:B------:R-:W-:Y:S01]  /*14f0*/  FSEL R8, R7, RZ, P0 ;  /* 0x000000ff07087208 */ /* 0x000fe20000000000 */
[----:B--2---:R-:W-:Y:S01]  /*1500*/  FADD R7, -R22, R5 ;  /* 0x0000000516077221 */ /* 0x004fe20000000100 */
[C---:B------:R-:W-:Y:S01]  /*1510*/  FSETP.GEU.AND P2, PT, |R4|.reuse, 1.175494350822287508e-38, PT ;  /* 0x008000000400780b */ /* 0x040fe20003f4e200 */
[C---:B------:R-:W-:Y:S01]  /*1520*/  FMUL R13, R4.reuse, 0.25 ;  /* 0x3e800000040d7820 */ /* 0x040fe20000400000 */
[----:B------:R-:W-:Y:S01]  /*1530*/  FSETP.GT.AND P0, PT, |R4|, 8.50705917302346158658e+37, PT ;  /* 0x7e8000000400780b */ /* 0x000fe20003f04200 */
[C---:B------:R-:W-:Y:S01]  /*1540*/  FFMA R5, R7.reuse, R8, R22 ;  /* 0x0000000807057223 */ /* 0x040fe20000000016 */
[----:B------:R-:W-:Y:S01]  /*1550*/  FMUL R7, R7, R7 ;  /* 0x0000000707077220 */ /* 0x000fe20000400000 */
[----:B----4-:R-:W-:Y:S01]  /*1560*/  FADD R11, R10, R11 ;  /* 0x0000000b0a0b7221 */ /* 0x010fe20000000000 */
[----:B------:R-:W-:Y:S02]  /*1570*/  FSEL R13, R13, R4, P0 ;  /* 0x000000040d0d7208 */ /* 0x000fe40000000000 */
[----:B------:R-:W-:-:S02]  /*1580*/  FMUL R7, R0, R7 ;  /* 0x0000000700077220 */ /* 0x000fc40000400000 */
[----:B------:R-:W1:Y:S02]  /*1590*/  SHFL.BFLY PT, R0, R5, 0x1, 0x1f ;  /* 0x0c201f0005007f89 */ /* 0x000e6400000e0000 */
[----:B------:R-:W-:Y:S01]  /*15a0*/  FFMA R7, R8, R7, R11 ;  /* 0x0000000708077223 */ /* 0x000fe2000000000b */
[----:B------:R-:W-:Y:S02]  /*15b0*/  @!P2 FMUL R13, R13, 16777216 ;  /* 0x4b8000000d0da820 */ /* 0x000fe40000400000 */
[----:B------:R-:W-:Y:S01]  /*15c0*/  @P0 FMUL R9, R9, 0.25 ;  /* 0x3e80000009090820 */ /* 0x000fe20000400000 */
[----:B------:R-:W-:Y:S01]  /*15d0*/  LOP3.LUT P0, RZ, R26, 0xf, RZ, 0xc0, !PT ;  /* 0x0000000f1aff7812 */ /* 0x000fe2000780c0ff */
[----:B------:R-:W2:Y:S01]  /*15e0*/  SHFL.BFLY PT, R8, R7, 0x1, 0x1f ;  /* 0x0c201f0007087f89 */ /* 0x000ea200000e0000 */
[----:B------:R-:W3:Y:S01]  /*15f0*/  MUFU.RCP R10, R13 ;  /* 0x0000000d000a7308 */ /* 0x000ee20000001000 */
[----:B------:R-:W-:Y:S01]  /*1600*/  @!P2 FMUL R9, R9, 16777216 ;  /* 0x4b8000000909a820 */ /* 0x000fe20000400000 */
[----:B------:R-:W-:-:S02]  /*1610*/  FSETP.NEU.AND P2, PT, R4, RZ, PT ;  /* 0x000000ff0400720b */ /* 0x000fc40003f4d000 */
[----:B------:R-:W-:Y:S01]  /*1620*/  ISETP.LT.AND P0, PT, R26, 0x10, !P0 ;  /* 0x000000101a00780c */ /* 0x000fe20004701270 */
[----:B---3--:R-:W-:Y:S01]  /*1630*/  FMUL R10, R10, R9 ;  /* 0x000000090a0a7220 */ /* 0x008fe20000400000 */
[----:B-1----:R-:W-:-:S11]  /*1640*/  FADD R0, -R5, R0 ;  /* 0x0000000005007221 */ /* 0x002fd60000000100 */
[----:B------:R-:W-:Y:S01]  /*1650*/  @P0 STS [R23+UR4+0x80], R4 ;  /* 0x0000800417000988 */ /* 0x000fe20008000804 */
[----:B------:R-:W-:Y:S01]  /*1660*/  FMUL R9, R0, R0 ;  /* 0x0000000000097220 */ /* 0x000fe20000400000 */
[----:B------:R-:W-:Y:S01]  /*1670*/  FSEL R10, R10, RZ, P2 ;  /* 0x000000ff0a0a7208 */ /* 0x000fe20001000000 */
[----:B--2---:R-:W-:Y:S02]  /*1680*/  FADD R7, R7, R8 ;  /* 0x0000000807077221 */ /* 0x004fe40000000000 */
[----:B------:R-:W-:Y:S01]  /*1690*/  FMUL R9, R6, R9 ;  /* 0x0000000906097220 */ /* 0x000fe20000400000 */
[----:B------:R-:W-:Y:S01]  /*16a0*/  MOV R6, 0x39000000 ;  /* 0x3900000000067802 */ /* 0x000fe20000000f00 */
[----:B------:R-:W-:Y:S02]  /*16b0*/  FFMA R0, R0, R10, R5 ;  /* 0x0000000a00007223 */ /* 0x000fe40000000005 */
[----:B------:R-:W-:Y:S02]  /*16c0*/  FFMA R10, R10, R9, R7 ;  /* 0x000000090a0a7223 */ /* 0x000fe40000000007 */
[----:B------:R-:W1:Y:S01]  /*16d0*/  LDC.64 R8, c[0x0][0x210] ;  /* 0x00008400ff087b82 */ /* 0x000e620000000a00 */
[----:B------:R-:W-:Y:S04]  /*16e0*/  @P0 STS [R23+UR4], R0 ;  /* 0x0000000017000988 */ /* 0x000fe80008000804 */
[----:B------:R-:W-:Y:S03]  /*16f0*/  @P0 STS [R23+UR4+0x40], R10 ;  /* 0x0000400a17000988 */ /* 0x000fe60008000804 */
[----:B------:R-:W-:Y:S01]  /*1700*/  BAR.SYNC.DEFER_BLOCKING 0x0 ;  /* 0x0000000000007b1d */ /* 0x000fe20000010000 */
[----:B------:R-:W-:-:S04]  /*1710*/  LOP3.LUT P0, RZ, R26, 0x1ff, RZ, 0xc0, !PT ;  /* 0x000001ff1aff7812 */ /* 0x000fc8000780c0ff */
[C---:B------:R-:W-:Y:S01]  /*1720*/  ISETP.LT.AND P0, PT, R21.reuse, 0x800, !P0 ;  /* 0x000008001500780c */ /* 0x040fe20004701270 */
[----:B-1----:R-:W-:Y:S01]  /*1730*/  IMAD.WIDE R8, R21, 0x4, R8 ;  /* 0x0000000415087825 */ /* 0x002fe200078e0208 */
[----:B------:R-:W1:Y:S04]  /*1740*/  LDS R5, [UR4+0x40] ;  /* 0x00004004ff057984 */ /* 0x000e680008000800 */
[----:B------:R-:W2:Y:S01]  /*1750*/  LDS R0, [UR4] ;  /* 0x00000004ff007984 */ /* 0x000ea20008000800 */
[----:B-1----:R-:W-:Y:S01]  /*1760*/  FFMA R11, R5, R6, 1.00000001335143196e-10 ;  /* 0x2edbe6ff050b7423 */ /* 0x002fe20000000006 */
[----:B------:R-:W-:Y:S02]  /*1770*/  CS2R R4, SRZ ;  /* 0x0000000000047805 */ /* 0x000fe4000001ff00 */
[----:B------:R-:W-:Y:S01]  /*1780*/  CS2R R6, SRZ ;  /* 0x0000000000067805 */ /* 0x000fe2000001ff00 */
[----:B------:R1:W3:Y:S01]  /*1790*/  MUFU.SQRT R13, R11 ;  /* 0x0000000b000d7308 */ /* 0x0002e20000002000 */
[----:B------:R-:W-:Y:S08]  /*17a0*/  BAR.SYNC.DEFER_BLOCKING 0x0 ;  /* 0x0000000000007b1d */ /* 0x000ff00000010000 */
[----:B-1----:R-:W1:Y:S01]  /*17b0*/  LDC.64 R10, c[0x0][0x220] ;  /* 0x00008800ff0a7b82 */ /* 0x002e620000000a00 */
[----:B---3--:R3:W-:Y:S04]  /*17c0*/  @P0 STG.E desc[UR6][R8.64], R13 ;  /* 0x0000000d08000986 */ /* 0x0087e8000c101906 */
[----:B------:R-:W4:Y:S01]  /*17d0*/  @!P1 LDG.E.EF.128 R4, desc[UR6][R2.64] ;  /* 0x0000000602049981 */ /* 0x000f22000c0e1d00 */
[----:B------:R-:W-:-:S02]  /*17e0*/  FSETP.GT.AND P0, PT, R13, 8.50705917302346158658e+37, PT ;  /* 0x7e8000000d00780b */ /* 0x000fc40003f04000 */
[----:B------:R-:W-:Y:S01]  /*17f0*/  FSETP.GEU.AND P2, PT, R13, 1.175494350822287508e-38, PT ;  /* 0x008000000d00780b */ /* 0x000fe20003f4e000 */
[----:B-1----:R-:W-:-:S10]  /*1800*/  IMAD.WIDE R20, R20, 0x4, R10 ;  /* 0x0000000414147825 */ /* 0x002fd400078e020a */
[----:B---3--:R-:W-:-:S04]  /*1810*/  @P0 FMUL R13, R13, 0.25 ;  /* 0x3e8000000d0d0820 */ /* 0x008fc80000400000 */
[----:B------:R-:W-:Y:S01]  /*1820*/  @!P2 FMUL R13, R13, 16777216 ;  /* 0x4b8000000d0da820 */ /* 0x000fe20000400000 */
[----:B----4-:R-:W-:Y:S02]  /*1830*/  SEL R15, R4, RZ, !P1 ;  /* 0x000000ff040f7207 */ /* 0x010fe40004800000 */
[----:B------:R-:W-:Y:S01]  /*1840*/  SEL R5, R5, RZ, !P1 ;  /* 0x000000ff05057207 */ /* 0x000fe20004800000 */
[----:B------:R-:W1:Y:S01]  /*1850*/  MUFU.RCP R4, R13 ;  /* 0x0000000d00047308 */ /* 0x000e620000001000 */
[----:B------:R-:W-:Y:S01]  /*1860*/  SEL R17, R6, RZ, !P1 ;  /* 0x000000ff06117207 */ /* 0x000fe20004800000 */
[C---:B--2---:R-:W-:Y:S01]  /*1870*/  FADD R15, -R0.reuse, R15 ;  /* 0x0000000f000f7221 */ /* 0x044fe20000000100 */
[----:B------:R-:W-:Y:S01]  /*1880*/  SEL R7, R7, RZ, !P1 ;  /* 0x000000ff07077207 */ /* 0x000fe20004800000 */
[C---:B------:R-:W-:Y:S02]  /*1890*/  FADD R5, -R0.reuse, R5 ;  /* 0x0000000500057221 */ /* 0x040fe40000000100 */
[C---:B------:R-:W-:Y:S01]  /*18a0*/  FADD R17, -R0.reuse, R17 ;  /* 0x0000001100117221 */ /* 0x040fe20000000100 */
[----:B------:R-:W-:Y:S01]  /*18b0*/  @P0 FMUL R15, R15, 0.25 ;  /* 0x3e8000000f0f0820 */ /* 0x000fe20000400000 */
[----:B------:R-:W-:Y:S01]  /*18c0*/  FADD R7, -R0, R7 ;  /* 0x0000000700077221 */ /* 0x000fe20000000100 */
[----:B------:R-:W-:Y:S01]  /*18d0*/  @P0 FMUL R5, R5, 0.25 ;  /* 0x3e80000005050820 */ /* 0x000fe20000400000 */
[----:B------:R-:W-:Y:S01]  /*18e0*/  @P0 FMUL R17, R17, 0.25 ;  /* 0x3e80000011110820 */ /* 0x000fe20000400000 */
[----:B------:R-:W-:Y:S01]  /*18f0*/  @!P2 FMUL R15, R15, 16777216 ;  /* 0x4b8000000f0fa820 */ /* 0x000fe20000400000 */
[----:B------:R-:W-:Y:S01]  /*1900*/  @P0 FMUL R7, R7, 0.25 ;  /* 0x3e80000007070820 */ /* 0x000fe20000400000 */
[----:B------:R-:W-:Y:S01]  /*1910*/  @!P2 FMUL R5, R5, 16777216 ;  /* 0x4b8000000505a820 */ /* 0x000fe20000400000 */
[----:B------:R-:W-:Y:S01]  /*1920*/  @!P2 FMUL R17, R17, 16777216 ;  /* 0x4b8000001111a820 */ /* 0x000fe20000400000 */
[C---:B-1----:R-:W-:Y:S01]  /*1930*/  FMUL R8, R4.reuse, R15 ;  /* 0x0000000f04087220 */ /* 0x042fe20000400000 */
[----:B------:R-:W-:Y:S01]  /*1940*/  @!P2 FMUL R7, R7, 16777216 ;  /* 0x4b8000000707a820 */ /* 0x000fe20000400000 */
[C---:B------:R-:W-:Y:S01]  /*1950*/  FMUL R9, R4.reuse, R5 ;  /* 0x0000000504097220 */ /* 0x040fe20000400000 */
[C---:B------:R-:W-:Y:S01]  /*1960*/  FMUL R10, R4.reuse, R17 ;  /* 0x00000011040a7220 */ /* 0x040fe20000400000 */
[----:B------:R-:W-:Y:S01]  /*1970*/  CS2R R12, SRZ ;  /* 0x00000000000c7805 */ /* 0x000fe2000001ff00 */
[----:B------:R-:W-:Y:S01]  /*1980*/  FMUL R11, R4, R7 ;  /* 0x00000007040b7220 */ /* 0x000fe20000400000 */
[----:B------:R-:W-:-:S04]  /*1990*/  CS2R R14, SRZ ;  /* 0x00000000000e7805 */ /* 0x000fc8000001ff00 */
[----:B------:R1:W-:Y:S01]  /*19a0*/  @!P1 STG.E.128 desc[UR6][R20.64], R8 ;  /* 0x0000000814009986 */ /* 0x0003e2000c101d06 */
[----:B------:R-:W-:Y:S05]  /*19b0*/  @P1 BRA `(.L_x_0) ;  /* 0x0000000000041947 */ /* 0x000fea0003800000 */
[----:B------:R2:W5:Y:S02]  /*19c0*/  LDG.E.EF.128 R12, desc[UR6][R2.64+0x2000] ;  /* 0x00200006020c7981 */ /* 0x000564000c0e1d00 */
.L_x_0:
[----:B-----5:R-:W-:Y:S02]  /*19d0*/  SEL R5, R12, RZ, !P1 ;  /* 0x000000ff0c057207 */ /* 0x020fe40004800000 */
[----:B------:R-:W-:Y:S02]  /*19e0*/  SEL R13, R13, RZ, !P1 ;  /* 0x000000ff0d0d7207 */ /* 0x000fe40004800000 */
[----:B------:R-:W-:Y:S01]  /*19f0*/  SEL R7, R14, RZ, !P1 ;  /* 0x000000ff0e077207 */ /* 0x000fe20004800000 */
[C---:B------:R-:W-:Y:S01]  /*1a00*/  FADD R5, -R0.reuse, R5 ;  /* 0x0000000500057221 */ /* 0x040fe20000000100 */
[----:B------:R-:W-:Y:S01]  /*1a10*/  SEL R15, R15, RZ, !P1 ;  /* 0x000000ff0f0f7207 */ /* 0x000fe20004800000 */
[C---:B-1----:R-:W-:Y:S01]  /*1a20*/  FADD R9, -R0.reuse, R13 ;  /* 0x0000000d00097221 */ /* 0x042fe20000000100 */
[----:B------:R-:W-:Y:S01]  /*1a30*/  CS2R R12, SRZ ;  /* 0x00000000000c7805 */ /* 0x000fe2000001ff00 */
        /* <DEDUP_REMOVED lines=9> */
[C---:B------:R-:W-:Y:S01]  /*1ad0*/  FMUL R8, R4.reuse, R5 ;  /* 0x0000000504087220 */ /* 0x040fe20000400000 */
[----:B------:R-:W-:Y:S01]  /*1ae0*/  @!P2 FMUL R11, R11, 16777216 ;  /* 0x4b8000000b0ba820 */ /* 0x000fe20000400000 */
[C---:B------:R-:W-:Y:S01]  /*1af0*/  FMUL R9, R4.reuse, R9 ;  /* 0x0000000904097220 */ /* 0x040fe20000400000 */
[C---:B------:R-:W-:Y:S01]  /*1b00*/  FMUL R10, R4.reuse, R7 ;  /* 0x00000007040a7220 */ /* 0x040fe20000400000 */
[----:B------:R-:W-:Y:S01]  /*1b10*/  CS2R R14, SRZ ;  /* 0x00000000000e7805 */ /* 0x000fe2000001ff00 */
[----:B------:R-:W-:-:S05]  /*1b20*/  FMUL R11, R4, R11 ;  /* 0x0000000b040b7220 */ /* 0x000fca0000400000 */
[----:B------:R1:W-:Y:S01]  /*1b30*/  @!P1 STG.E.128 desc[UR6][R20.64+0x2000], R8 ;  /* 0x0020000814009986 */ /* 0x0003e2000c101d06 */
[----:B------:R-:W-:Y:S05]  /*1b40*/  @P1 BRA `(.L_x_1) ;  /* 0x0000000000041947 */ /* 0x000fea0003800000 */
[----:B------:R3:W5:Y:S02]  /*1b50*/  LDG.E.EF.128 R12, desc[UR6][R2.64+0x4000] ;  /* 0x00400006020c7981 */ /* 0x000764000c0e1d00 */
.L_x_1:
        /* <DEDUP_REMOVED lines=25> */
.L_x_2:
[----:B--2345:R-:W-:Y:S02]  /*1cf0*/  SEL R3, R12, RZ, !P1 ;  /* 0x000000ff0c037207 */ /* 0x03cfe40004800000 */
[----:B------:R-:W-:Y:S02]  /*1d00*/  SEL R13, R13, RZ, !P1 ;  /* 0x000000ff0d0d7207 */ /* 0x000fe40004800000 */
[----:B------:R-:W-:Y:S01]  /*1d10*/  SEL R5, R14, RZ, !P1 ;  /* 0x000000ff0e057207 */ /* 0x000fe20004800000 */
[C---:B------:R-:W-:Y:S01]  /*1d20*/  FADD R3, -R0.reuse, R3 ;  /* 0x0000000300037221 */ /* 0x040fe20000000100 */
        /* <DEDUP_REMOVED lines=14> */
[----:B------:R-:W-:-:S02]  /*1e10*/  FMUL R14, R4, R5 ;  /* 0x00000005040e7220 */ /* 0x000fc40000400000 */
[----:B------:R-:W-:Y:S01]  /*1e20*/  FMUL R15, R4, R15 ;  /* 0x0000000f040f7220 */ /* 0x000fe20000400000 */
[----:B------:R-:W-:Y:S06]  /*1e30*/  @P1 EXIT ;  /* 0x000000000000194d */ /* 0x000fec0003800000 */
[----:B------:R-:W-:Y:S01]  /*1e40*/  STG.E.128 desc[UR6][R20.64+0x6000], R12 ;  /* 0x0060000c14007986 */ /* 0x000fe2000c101d06 */
[----:B------:R-:W-:Y:S05]  /*1e50*/  EXIT ;  /* 0x000000000000794d */ /* 0x000fea0003800000 */
.L_x_3:
[----:B------:R-:W-:-:S00]  /*1e60*/  BRA `(.L_x_3) ;  /* 0xfffffffc00fc7947 */ /* 0x000fc0000383ffff */
[----:B------:R-:W-:-:S00]  /*1e70*/  NOP ;  /* 0x0000000000007918 */ /* 0x000fc00000000000 */
        /* <DEDUP_REMOVED lines=8> */
.L_x_4:


//--------------------- .nv.global.init           --------------------------
	.section	.nv.global.init,"aw",@progbits
.nv.global.init:
	.type		_$_str,@object
	.size		_$_str,(_$_str_$_2 - _$_str)
_$_str:
        /*0000*/ 	.byte	0x5f, 0x5f, 0x43, 0x55, 0x44, 0x41, 0x5f, 0x46, 0x54, 0x5a, 0x00
	.type		_$_str_$_2,@object
	.size		_$_str_$_2,(.L_1 - _$_str_$_2)
_$_str_$_2:
        /*000b*/ 	.byte	0x5f, 0x5f, 0x43, 0x55, 0x44, 0x41, 0x5f, 0x50, 0x52, 0x45, 0x43, 0x5f, 0x53, 0x51, 0x52, 0x54
        /*001b*/ 	.byte	0x00
.L_1:


//--------------------- .nv.shared.triton_red_fused_add_div_sqrt_sub_var_mean_53 --------------------------
	.section	.nv.shared.triton_red_fused_add_div_sqrt_sub_var_mean_53,"aw",@nobits
	.sectionflags	@""
	.align	16
	.zero		1024


//--------------------- .nv.constant0.triton_red_fused_add_div_sqrt_sub_var_mean_53 --------------------------
	.section	.nv.constant0.triton_red_fused_add_div_sqrt_sub_var_mean_53,"a",@progbits
	.sectionflags	@""
	.align	4
.nv.constant0.triton_red_fused_add_div_sqrt_sub_var_mean_53:
	.zero		560
